//
// Generated by NVIDIA NVVM Compiler
//
// Compiler Build ID: CL-36424714
// Cuda compilation tools, release 13.0, V13.0.88
// Based on NVVM 20.0.0
//

.version 9.0
.target sm_100
.address_size 64

	// .globl	_Z5vecopPfS_S_j

.visible .entry _Z5vecopPfS_S_j(
	.param .u64 .ptr .align 1 _Z5vecopPfS_S_j_param_0,
	.param .u64 .ptr .align 1 _Z5vecopPfS_S_j_param_1,
	.param .u64 .ptr .align 1 _Z5vecopPfS_S_j_param_2,
	.param .u32 _Z5vecopPfS_S_j_param_3
)
{
	.reg .pred 	%p<2>;
	.reg .b32 	%r<6>;
	.reg .b32 	%f<4>;
	.reg .b64 	%rd<11>;

	ld.param.u64 	%rd1, [_Z5vecopPfS_S_j_param_0];
	ld.param.u64 	%rd2, [_Z5vecopPfS_S_j_param_1];
	ld.param.u64 	%rd3, [_Z5vecopPfS_S_j_param_2];
	ld.param.u32 	%r2, [_Z5vecopPfS_S_j_param_3];
	mov.u32 	%r3, %ctaid.x;
	mov.u32 	%r4, %ntid.x;
	mov.u32 	%r5, %tid.x;
	mad.lo.s32 	%r1, %r3, %r4, %r5;
	setp.ge.u32 	%p1, %r1, %r2;
	@%p1 bra 	$L__BB0_2;
	cvta.to.global.u64 	%rd4, %rd1;
	cvta.to.global.u64 	%rd5, %rd2;
	cvta.to.global.u64 	%rd6, %rd3;
	mul.wide.u32 	%rd7, %r1, 4;
	add.s64 	%rd8, %rd4, %rd7;
	ld.global.f32 	%f1, [%rd8];
	add.s64 	%rd9, %rd5, %rd7;
	ld.global.f32 	%f2, [%rd9];
	add.f32 	%f3, %f1, %f2;
	add.s64 	%rd10, %rd6, %rd7;
	st.global.f32 	[%rd10], %f3;
$L__BB0_2:
	ret;

}


// ===== COMPILED SASS (sm_100) =====

	.target	sm_100

	.elftype	@"ET_EXEC"


//--------------------- .note.nv.tkinfo           --------------------------
	.section	.note.nv.tkinfo,"",@"SHT_NOTE"
	.sectionflags	@"SHF_NOTE_NV_TKINFO"
	.tkinfo
        /*0018*/ 	.word	0x00000002
        /*0030*/ 	.string	""
        /*0030*/ 	.string	"ptxas"
        /*0030*/ 	.string	"Cuda compilation tools, release 13.0, V13.0.88"
        /*0030*/ 	.string	"Build cuda_13.0.r13.0/compiler.36424714_0"
        /*0030*/ 	.string	"-arch sm_100 -m 64 "



//--------------------- .note.nv.cuinfo           --------------------------
	.section	.note.nv.cuinfo,"",@"SHT_NOTE"
	.sectionflags	@"SHF_NOTE_NV_CUINFO"
        /*0018*/ 	.short	0x0002
        /*001a*/ 	.short	0x0064
        /*001c*/ 	.short	0x0082
	.zero		2


//--------------------- .nv.info                  --------------------------
	.section	.nv.info,"",@"SHT_CUDA_INFO"
	.align	4


	//----- nvinfo : EIATTR_REGCOUNT
	.align		4
        /*0000*/ 	.byte	0x04, 0x2f
        /*0002*/ 	.short	(.L_1 - .L_0)
	.align		4
.L_0:
        /*0004*/ 	.word	index@(_Z5vecopPfS_S_j)
        /*0008*/ 	.word	0x0000000c


	//----- nvinfo : EIATTR_FRAME_SIZE
	.align		4
.L_1:
        /*000c*/ 	.byte	0x04, 0x11
        /*000e*/ 	.short	(.L_3 - .L_2)
	.align		4
.L_2:
        /*0010*/ 	.word	index@(_Z5vecopPfS_S_j)
        /*0014*/ 	.word	0x00000000


	//----- nvinfo : EIATTR_MIN_STACK_SIZE
	.align		4
.L_3:
        /*0018*/ 	.byte	0x04, 0x12
        /*001a*/ 	.short	(.L_5 - .L_4)
	.align		4
.L_4:
        /*001c*/ 	.word	index@(_Z5vecopPfS_S_j)
        /*0020*/ 	.word	0x00000000
.L_5:


//--------------------- .nv.compat                --------------------------
	.section	.nv.compat,"",@"SHT_CUDA_COMPAT_INFO"
	.align	4
        /*0000*/ 	.byte	0x02, 0x09, 0x00, 0x00, 0x02, 0x02, 0x01, 0x00, 0x02, 0x05, 0x05, 0x00, 0x03, 0x07, 0x01, 0x01
        /*0010*/ 	.byte	0x02, 0x03, 0x00, 0x00, 0x02, 0x06, 0x01, 0x00, 0x04, 0x0b, 0x08, 0x00, 0x09, 0x00, 0x00, 0x00
        /*0020*/ 	.byte	0x00, 0x00, 0x00, 0x00


//--------------------- .nv.info._Z5vecopPfS_S_j  --------------------------
	.section	.nv.info._Z5vecopPfS_S_j,"",@"SHT_CUDA_INFO"
	.sectionflags	@""
	.align	4


	//----- nvinfo : EIATTR_CUDA_API_VERSION
	.align		4
        /*0000*/ 	.byte	0x04, 0x37
        /*0002*/ 	.short	(.L_7 - .L_6)
.L_6:
        /*0004*/ 	.word	0x00000082


	//----- nvinfo : EIATTR_KPARAM_INFO
	.align		4
.L_7:
        /*0008*/ 	.byte	0x04, 0x17
        /*000a*/ 	.short	(.L_9 - .L_8)
.L_8:
        /*000c*/ 	.word	0x00000000
        /*0010*/ 	.short	0x0003
        /*0012*/ 	.short	0x0018
        /*0014*/ 	.byte	0x00, 0xf0, 0x11, 0x00


	//----- nvinfo : EIATTR_KPARAM_INFO
	.align		4
.L_9:
        /*0018*/ 	.byte	0x04, 0x17
        /*001a*/ 	.short	(.L_11 - .L_10)
.L_10:
        /*001c*/ 	.word	0x00000000
        /*0020*/ 	.short	0x0002
        /*0022*/ 	.short	0x0010
        /*0024*/ 	.byte	0x00, 0xf5, 0x21, 0x00


	//----- nvinfo : EIATTR_KPARAM_INFO
	.align		4
.L_11:
        /*0028*/ 	.byte	0x04, 0x17
        /*002a*/ 	.short	(.L_13 - .L_12)
.L_12:
        /*002c*/ 	.word	0x00000000
        /*0030*/ 	.short	0x0001
        /*0032*/ 	.short	0x0008
        /*0034*/ 	.byte	0x00, 0xf5, 0x21, 0x00


	//----- nvinfo : EIATTR_KPARAM_INFO
	.align		4
.L_13:
        /*0038*/ 	.byte	0x04, 0x17
        /*003a*/ 	.short	(.L_15 - .L_14)
.L_14:
        /*003c*/ 	.word	0x00000000
        /*0040*/ 	.short	0x0000
        /*0042*/ 	.short	0x0000
        /*0044*/ 	.byte	0x00, 0xf5, 0x21, 0x00


	//----- nvinfo : EIATTR_SPARSE_MMA_MASK
	.align		4
.L_15:
        /*0048*/ 	.byte	0x03, 0x50
        /*004a*/ 	.short	0x0000


	//----- nvinfo : EIATTR_MAXREG_COUNT
	.align		4
        /*004c*/ 	.byte	0x03, 0x1b
        /*004e*/ 	.short	0x00ff


	//----- nvinfo : EIATTR_MERCURY_ISA_VERSION
	.align		4
        /*0050*/ 	.byte	0x03, 0x5f
        /*0052*/ 	.short	0x0101


	//----- nvinfo : EIATTR_VRC_CTA_INIT_COUNT
	.align		4
        /*0054*/ 	.byte	0x02, 0x4a
	.zero		1
	.zero		1


	//----- nvinfo : EIATTR_EXIT_INSTR_OFFSETS
	.align		4
        /*0058*/ 	.byte	0x04, 0x1c
        /*005a*/ 	.short	(.L_17 - .L_16)


	//   ....[0]....
.L_16:
        /*005c*/ 	.word	0x00000070


	//   ....[1]....
        /*0060*/ 	.word	0x00000130


	//----- nvinfo : EIATTR_CBANK_PARAM_SIZE
	.align		4
.L_17:
        /*0064*/ 	.byte	0x03, 0x19
        /*0066*/ 	.short	0x001c


	//----- nvinfo : EIATTR_PARAM_CBANK
	.align		4
        /*0068*/ 	.byte	0x04, 0x0a
        /*006a*/ 	.short	(.L_19 - .L_18)
	.align		4
.L_18:
        /*006c*/ 	.word	index@(.nv.constant0._Z5vecopPfS_S_j)
        /*0070*/ 	.short	0x0380
        /*0072*/ 	.short	0x001c


	//----- nvinfo : EIATTR_SW_WAR
	.align		4
.L_19:
        /*0074*/ 	.byte	0x04, 0x36
        /*0076*/ 	.short	(.L_21 - .L_20)
.L_20:
        /*0078*/ 	.word	0x00000008
.L_21:


//--------------------- .nv.callgraph             --------------------------
	.section	.nv.callgraph,"",@"SHT_CUDA_CALLGRAPH"
	.align	4
	.sectionentsize	8
	.align		4
        /*0000*/ 	.word	0x00000000
	.align		4
        /*0004*/ 	.word	0xffffffff
	.align		4
        /*0008*/ 	.word	0x00000000
	.align		4
        /*000c*/ 	.word	0xfffffffe
	.align		4
        /*0010*/ 	.word	0x00000000
	.align		4
        /*0014*/ 	.word	0xfffffffd
	.align		4
        /*0018*/ 	.word	0x00000000
	.align		4
        /*001c*/ 	.word	0xfffffffc


//--------------------- .text._Z5vecopPfS_S_j     --------------------------
	.section	.text._Z5vecopPfS_S_j,"ax",@progbits
	.align	128
        .global         _Z5vecopPfS_S_j
        .type           _Z5vecopPfS_S_j,@function
        .size           _Z5vecopPfS_S_j,(.L_x_1 - _Z5vecopPfS_S_j)
        .other          _Z5vecopPfS_S_j,@"STO_CUDA_ENTRY STV_DEFAULT"
_Z5vecopPfS_S_j:
.text._Z5vecopPfS_S_j:
[----:B------:R-:W-:Y:S01]  /*0000*/  LDC R1, c[0x0][0x37c] ;  /* 0x0000df00ff017b82 */ /* 0x000fe20000000800 */
[----:B------:R-:W0:Y:S07]  /*0010*/  S2R R0, SR_TID.X ;  /* 0x0000000000007919 */ /* 0x000e2e0000002100 */
[----:B------:R-:W0:Y:S01]  /*0020*/  S2UR UR4, SR_CTAID.X ;  /* 0x00000000000479c3 */ /* 0x000e220000002500 */
[----:B------:R-:W1:Y:S07]  /*0030*/  LDCU UR5, c[0x0][0x398] ;  /* 0x00007300ff0577ac */ /* 0x000e6e0008000800 */
[----:B------:R-:W0:Y:S02]  /*0040*/  LDC R9, c[0x0][0x360] ;  /* 0x0000d800ff097b82 */ /* 0x000e240000000800 */
[----:B0-----:R-:W-:-:S05]  /*0050*/  IMAD R9, R9, UR4, R0 ;  /* 0x0000000409097c24 */ /* 0x001fca000f8e0200 */
[----:B-1----:R-:W-:-:S13]  /*0060*/  ISETP.GE.U32.AND P0, PT, R9, UR5, PT ;  /* 0x0000000509007c0c */ /* 0x002fda000bf06070 */
[----:B------:R-:W-:Y:S05]  /*0070*/  @P0 EXIT ;  /* 0x000000000000094d */ /* 0x000fea0003800000 */
[----:B------:R-:W0:Y:S01]  /*0080*/  LDC.64 R2, c[0x0][0x380] ;  /* 0x0000e000ff027b82 */ /* 0x000e220000000a00 */
[----:B------:R-:W1:Y:S07]  /*0090*/  LDCU.64 UR4, c[0x0][0x358] ;  /* 0x00006b00ff0477ac */ /* 0x000e6e0008000a00 */
[----:B------:R-:W2:Y:S08]  /*00a0*/  LDC.64 R4, c[0x0][0x388] ;  /* 0x0000e200ff047b82 */ /* 0x000eb00000000a00 */
[----:B------:R-:W3:Y:S01]  /*00b0*/  LDC.64 R6, c[0x0][0x390] ;  /* 0x0000e400ff067b82 */ /* 0x000ee20000000a00 */
[----:B0-----:R-:W-:-:S06]  /*00c0*/  IMAD.WIDE.U32 R2, R9, 0x4, R2 ;  /* 0x0000000409027825 */ /* 0x001fcc00078e0002 */
[----:B-1----:R-:W4:Y:S01]  /*00d0*/  LDG.E R2, desc[UR4][R2.64] ;  /* 0x0000000402027981 */ /* 0x002f22000c1e1900 */
[----:B--2---:R-:W-:-:S06]  /*00e0*/  IMAD.WIDE.U32 R4, R9, 0x4, R4 ;  /* 0x0000000409047825 */ /* 0x004fcc00078e0004 */
[----:B------:R-:W4:Y:S01]  /*00f0*/  LDG.E R5, desc[UR4][R4.64] ;  /* 0x0000000404057981 */ /* 0x000f22000c1e1900 */
[----:B---3--:R-:W-:-:S04]  /*0100*/  IMAD.WIDE.U32 R6, R9, 0x4, R6 ;  /* 0x0000000409067825 */ /* 0x008fc800078e0006 */
[----:B----4-:R-:W-:-:S05]  /*0110*/  FADD R9, R2, R5 ;  /* 0x0000000502097221 */ /* 0x010fca0000000000 */
[----:B------:R-:W-:Y:S01]  /*0120*/  STG.E desc[UR4][R6.64], R9 ;  /* 0x0000000906007986 */ /* 0x000fe2000c101904 */
[----:B------:R-:W-:Y:S05]  /*0130*/  EXIT ;  /* 0x000000000000794d */ /* 0x000fea0003800000 */
.L_x_0:
[----:B------:R-:W-:-:S00]  /*0140*/  BRA `(.L_x_0) ;  /* 0xfffffffc00fc7947 */ /* 0x000fc0000383ffff */
[----:B------:R-:W-:-:S00]  /*0150*/  NOP ;  /* 0x0000000000007918 */ /* 0x000fc00000000000 */
        /* <DEDUP_REMOVED lines=10> */
.L_x_1:


//--------------------- .nv.shared.reserved.0     --------------------------
	.section	.nv.shared.reserved.0,"aw",@nobits
	.weak		__nv_reservedSMEM_offset_0_alias
	.size		__nv_reservedSMEM_offset_0_alias, 0, 64
	.other		__nv_reservedSMEM_offset_0_alias,@"STO_CUDA_RESERVED_SHARED STV_DEFAULT"
__nv_reservedSMEM_offset_0_alias:
	.zero		0
	.zero		64


//--------------------- .nv.constant0._Z5vecopPfS_S_j --------------------------
	.section	.nv.constant0._Z5vecopPfS_S_j,"a",@progbits
	.sectionflags	@""
	.align	4
.nv.constant0._Z5vecopPfS_S_j:
	.zero		924


//--------------------- SYMBOLS --------------------------

	.type		.nv.reservedSmem.offset0,@object
	.size		.nv.reservedSmem.offset0,0x4
